	.headerflags	@"EF_CUDA_TEXMODE_UNIFIED EF_CUDA_64BIT_ADDRESS EF_CUDA_ACCELERATORS EF_CUDA_SM90 EF_CUDA_VIRTUAL_SM(EF_CUDA_SM90)"
	.elftype	@"ET_EXEC"


//--------------------- .nv.info                  --------------------------
	.section	.nv.info,"",@"SHT_CUDA_INFO"
	.align	4


	//----- nvinfo : EIATTR_REGCOUNT
	.align		4
        /*0000*/ 	.byte	0x04, 0x2f
        /*0002*/ 	.short	(.L_3 - .L_2)
	.align		4
.L_2:
        /*0004*/ 	.word	index@(triton_poi_fused__native_batch_norm_legit_no_training_mul_sigmoid_45)
        /*0008*/ 	.word	0x00000020


	//----- nvinfo : EIATTR_MIN_STACK_SIZE
	.align		4
.L_3:
        /*000c*/ 	.byte	0x04, 0x12
        /*000e*/ 	.short	(.L_5 - .L_4)
	.align		4
.L_4:
        /*0010*/ 	.word	index@(triton_poi_fused__native_batch_norm_legit_no_training_mul_sigmoid_45)
        /*0014*/ 	.word	0x00000000


	//----- nvinfo : EIATTR_FRAME_SIZE
	.align		4
.L_5:
        /*0018*/ 	.byte	0x04, 0x11
        /*001a*/ 	.short	(.L_7 - .L_6)
	.align		4
.L_6:
        /*001c*/ 	.word	index@(triton_poi_fused__native_batch_norm_legit_no_training_mul_sigmoid_45)
        /*0020*/ 	.word	0x00000000


	//----- nvinfo : EIATTR_MIN_STACK_SIZE
	.align		4
.L_7:
        /*0024*/ 	.byte	0x04, 0x12
        /*0026*/ 	.short	(.L_9 - .L_8)
	.align		4
.L_8:
        /*0028*/ 	.word	index@(triton_poi_fused__native_batch_norm_legit_no_training_mul_sigmoid_45)
        /*002c*/ 	.word	0x00000000
.L_9:


//--------------------- .nv.info.triton_poi_fused__native_batch_norm_legit_no_training_mul_sigmoid_45 --------------------------
	.section	.nv.info.triton_poi_fused__native_batch_norm_legit_no_training_mul_sigmoid_45,"",@"SHT_CUDA_INFO"
	.sectionflags	@""
	.align	4


	//----- nvinfo : EIATTR_CUDA_API_VERSION
	.align		4
        /*0000*/ 	.byte	0x04, 0x37
        /*0002*/ 	.short	(.L_11 - .L_10)
.L_10:
        /*0004*/ 	.word	0x0000007c


	//----- nvinfo : EIATTR_KPARAM_INFO
	.align		4
.L_11:
        /*0008*/ 	.byte	0x04, 0x17
        /*000a*/ 	.short	(.L_13 - .L_12)
.L_12:
        /*000c*/ 	.word	0x00000000
        /*0010*/ 	.short	0x0006
        /*0012*/ 	.short	0x0030
        /*0014*/ 	.byte	0x00, 0xf0, 0x11, 0x00


	//----- nvinfo : EIATTR_KPARAM_INFO
	.align		4
.L_13:
        /*0018*/ 	.byte	0x04, 0x17
        /*001a*/ 	.short	(.L_15 - .L_14)
.L_14:
        /*001c*/ 	.word	0x00000000
        /*0020*/ 	.short	0x0005
        /*0022*/ 	.short	0x0028
        /*0024*/ 	.byte	0x00, 0xf4, 0x21, 0x00


	//----- nvinfo : EIATTR_KPARAM_INFO
	.align		4
.L_15:
        /*0028*/ 	.byte	0x04, 0x17
        /*002a*/ 	.short	(.L_17 - .L_16)
.L_16:
        /*002c*/ 	.word	0x00000000
        /*0030*/ 	.short	0x0004
        /*0032*/ 	.short	0x0020
        /*0034*/ 	.byte	0x00, 0xf4, 0x21, 0x00


	//----- nvinfo : EIATTR_KPARAM_INFO
	.align		4
.L_17:
        /*0038*/ 	.byte	0x04, 0x17
        /*003a*/ 	.short	(.L_19 - .L_18)
.L_18:
        /*003c*/ 	.word	0x00000000
        /*0040*/ 	.short	0x0003
        /*0042*/ 	.short	0x0018
        /*0044*/ 	.byte	0x00, 0xf4, 0x21, 0x00


	//----- nvinfo : EIATTR_KPARAM_INFO
	.align		4
.L_19:
        /*0048*/ 	.byte	0x04, 0x17
        /*004a*/ 	.short	(.L_21 - .L_20)
.L_20:
        /*004c*/ 	.word	0x00000000
        /*0050*/ 	.short	0x0002
        /*0052*/ 	.short	0x0010
        /*0054*/ 	.byte	0x00, 0xf4, 0x21, 0x00


	//----- nvinfo : EIATTR_KPARAM_INFO
	.align		4
.L_21:
        /*0058*/ 	.byte	0x04, 0x17
        /*005a*/ 	.short	(.L_23 - .L_22)
.L_22:
        /*005c*/ 	.word	0x00000000
        /*0060*/ 	.short	0x0001
        /*0062*/ 	.short	0x0008
        /*0064*/ 	.byte	0x00, 0xf4, 0x21, 0x00


	//----- nvinfo : EIATTR_KPARAM_INFO
	.align		4
.L_23:
        /*0068*/ 	.byte	0x04, 0x17
        /*006a*/ 	.short	(.L_25 - .L_24)
.L_24:
        /*006c*/ 	.word	0x00000000
        /*0070*/ 	.short	0x0000
        /*0072*/ 	.short	0x0000
        /*0074*/ 	.byte	0x00, 0xf4, 0x21, 0x00


	//----- nvinfo : EIATTR_SPARSE_MMA_MASK
	.align		4
.L_25:
        /*0078*/ 	.byte	0x03, 0x50
        /*007a*/ 	.short	0x0000


	//----- nvinfo : EIATTR_MAXREG_COUNT
	.align		4
        /*007c*/ 	.byte	0x03, 0x1b
        /*007e*/ 	.short	0x00ff


	//----- nvinfo : EIATTR_EXIT_INSTR_OFFSETS
	.align		4
        /*0080*/ 	.byte	0x04, 0x1c
        /*0082*/ 	.short	(.L_27 - .L_26)


	//   ....[0]....
.L_26:
        /*0084*/ 	.word	0x00000860


	//----- nvinfo : EIATTR_REQNTID
	.align		4
.L_27:
        /*0088*/ 	.byte	0x04, 0x10
        /*008a*/ 	.short	(.L_29 - .L_28)
.L_28:
        /*008c*/ 	.word	0x00000080
        /*0090*/ 	.word	0x00000001
        /*0094*/ 	.word	0x00000001


	//----- nvinfo : EIATTR_CBANK_PARAM_SIZE
	.align		4
.L_29:
        /*0098*/ 	.byte	0x03, 0x19
        /*009a*/ 	.short	0x0034


	//----- nvinfo : EIATTR_PARAM_CBANK
	.align		4
        /*009c*/ 	.byte	0x04, 0x0a
        /*009e*/ 	.short	(.L_31 - .L_30)
	.align		4
.L_30:
        /*00a0*/ 	.word	index@(.nv.constant0.triton_poi_fused__native_batch_norm_legit_no_training_mul_sigmoid_45)
        /*00a4*/ 	.short	0x0210
        /*00a6*/ 	.short	0x0034


	//----- nvinfo : EIATTR_SW_WAR
	.align		4
.L_31:
        /*00a8*/ 	.byte	0x04, 0x36
        /*00aa*/ 	.short	(.L_33 - .L_32)
.L_32:
        /*00ac*/ 	.word	0x00000008
.L_33:


//--------------------- .nv.callgraph             --------------------------
	.section	.nv.callgraph,"",@"SHT_CUDA_CALLGRAPH"
	.align	4
	.sectionentsize	8
	.align		4
        /*0000*/ 	.word	0x00000000
	.align		4
        /*0004*/ 	.word	0xffffffff
	.align		4
        /*0008*/ 	.word	0x00000000
	.align		4
        /*000c*/ 	.word	0xfffffffe
	.align		4
        /*0010*/ 	.word	0x00000000
	.align		4
        /*0014*/ 	.word	0xfffffffd
	.align		4
        /*0018*/ 	.word	0x00000000
	.align		4
        /*001c*/ 	.word	0xfffffffc


//--------------------- .nv.constant4             --------------------------
	.section	.nv.constant4,"a",@progbits
	.align	8
	.align		8
.nv.constant4:
        /*0000*/ 	.dword	_$_str
	.align		8
        /*0008*/ 	.dword	_$_str_$_2


//--------------------- .text.triton_poi_fused__native_batch_norm_legit_no_training_mul_sigmoid_45 --------------------------
	.section	.text.triton_poi_fused__native_batch_norm_legit_no_training_mul_sigmoid_45,"ax",@progbits
	.align	128
        .global         triton_poi_fused__native_batch_norm_legit_no_training_mul_sigmoid_45
        .type           triton_poi_fused__native_batch_norm_legit_no_training_mul_sigmoid_45,@function
        .size           triton_poi_fused__native_batch_norm_legit_no_training_mul_sigmoid_45,(.L_x_1 - triton_poi_fused__native_batch_norm_legit_no_training_mul_sigmoid_45)
        .other          triton_poi_fused__native_batch_norm_legit_no_training_mul_sigmoid_45,@"STO_CUDA_ENTRY STV_DEFAULT"
triton_poi_fused__native_batch_norm_legit_no_training_mul_sigmoid_45:
.text.triton_poi_fused__native_batch_norm_legit_no_training_mul_sigmoid_45:
[----:B------:R-:W-:Y:S01]  /*0000*/  LDC R1, c[0x0][0x28] ;  /* 0x00000a00ff017b82 */ /* 0x000fe20000000800 */
[----:B------:R-:W1:Y:S07]  /*0010*/  S2R R0, SR_TID.X ;  /* 0x0000000000007919 */ /* 0x000e6e0000002100 */
[----:B------:R-:W2:Y:S01]  /*0020*/  LDC.64 R4, c[0x0][0x228] ;  /* 0x00008a00ff047b82 */ /* 0x000ea20000000a00 */
[----:B------:R-:W-:Y:S01]  /*0030*/  ULDC.64 UR4, c[0x0][0x208] ;  /* 0x0000820000047ab9 */ /* 0x000fe20000000a00 */
[----:B------:R-:W3:Y:S06]  /*0040*/  S2R R3, SR_CTAID.X ;  /* 0x0000000000037919 */ /* 0x000eec0000002500 */
[----:B------:R-:W4:Y:S08]  /*0050*/  LDC.64 R8, c[0x0][0x218] ;  /* 0x00008600ff087b82 */ /* 0x000f300000000a00 */
[----:B------:R-:W5:Y:S08]  /*0060*/  LDC.64 R12, c[0x0][0x220] ;  /* 0x00008800ff0c7b82 */ /* 0x000f700000000a00 */
[----:B------:R-:W5:Y:S01]  /*0070*/  LDC.64 R20, c[0x0][0x230] ;  /* 0x00008c00ff147b82 */ /* 0x000f620000000a00 */
[----:B-1----:R-:W-:-:S07]  /*0080*/  SHF.L.U32 R0, R0, 0x2, RZ ;  /* 0x0000000200007819 */ /* 0x002fce00000006ff */
[----:B------:R-:W1:Y:S01]  /*0090*/  LDC.64 R16, c[0x0][0x238] ;  /* 0x00008e00ff107b82 */ /* 0x000e620000000a00 */
[----:B------:R-:W-:-:S04]  /*00a0*/  LOP3.LUT R0, R0, 0x1fc, RZ, 0xc0, !PT ;  /* 0x000001fc00007812 */ /* 0x000fc800078ec0ff */
[----:B---3--:R-:W-:-:S05]  /*00b0*/  LEA R0, R3, R0, 0x9 ;  /* 0x0000000003007211 */ /* 0x008fca00078e48ff */
[----:B------:R-:W-:-:S05]  /*00c0*/  IMAD.HI R2, R0, 0x38e38e39, RZ ;  /* 0x38e38e3900027827 */ /* 0x000fca00078e02ff */
[----:B------:R-:W-:-:S04]  /*00d0*/  SHF.R.U32.HI R3, RZ, 0x1f, R2 ;  /* 0x0000001fff037819 */ /* 0x000fc80000011602 */
[----:B------:R-:W-:-:S05]  /*00e0*/  LEA.HI.SX32 R3, R2, R3, 0x17 ;  /* 0x0000000302037211 */ /* 0x000fca00078fbaff */
[----:B------:R-:W-:-:S04]  /*00f0*/  IMAD R2, R3, -0x900, R0 ;  /* 0xfffff70003027824 */ /* 0x000fc800078e0200 */
[----:B--2---:R-:W-:-:S06]  /*0100*/  IMAD.WIDE R4, R2, 0x4, R4 ;  /* 0x0000000402047825 */ /* 0x004fcc00078e0204 */
[----:B------:R-:W2:Y:S01]  /*0110*/  LDG.E.EL.128 R4, desc[UR4][R4.64] ;  /* 0x0000000404047981 */ /* 0x000ea2000c2e1d00 */
[----:B----4-:R-:W-:-:S04]  /*0120*/  IMAD.WIDE R8, R0, 0x4, R8 ;  /* 0x0000000400087825 */ /* 0x010fc800078e0208 */
[C---:B-----5:R-:W-:Y:S02]  /*0130*/  IMAD.WIDE R12, R2.reuse, 0x4, R12 ;  /* 0x00000004020c7825 */ /* 0x060fe400078e020c */
[----:B------:R-:W3:Y:S04]  /*0140*/  LDG.E.128 R8, desc[UR4][R8.64] ;  /* 0x0000000408087981 */ /* 0x000ee8000c1e1d00 */
[----:B------:R-:W3:Y:S01]  /*0150*/  LDG.E.EL.128 R12, desc[UR4][R12.64] ;  /* 0x000000040c0c7981 */ /* 0x000ee2000c2e1d00 */
[----:B0-----:R-:W-:-:S04]  /*0160*/  IMAD.WIDE R20, R2, 0x4, R20 ;  /* 0x0000000402147825 */ /* 0x001fc800078e0214 */
[----:B-1----:R-:W-:Y:S02]  /*0170*/  IMAD.WIDE R16, R2, 0x4, R16 ;  /* 0x0000000402107825 */ /* 0x002fe400078e0210 */
[----:B------:R-:W4:Y:S04]  /*0180*/  LDG.E.EL.128 R20, desc[UR4][R20.64] ;  /* 0x0000000414147981 */ /* 0x000f28000c2e1d00 */
[----:B------:R-:W4:Y:S01]  /*0190*/  LDG.E.EL.128 R16, desc[UR4][R16.64] ;  /* 0x0000000410107981 */ /* 0x000f22000c2e1d00 */
[----:B------:R-:W-:Y:S01]  /*01a0*/  HFMA2.MMA R2, -RZ, RZ, 1.625, 0 ;  /* 0x3e800000ff027435 */ /* 0x000fe200000001ff */
[----:B--2---:R-:W-:Y:S01]  /*01b0*/  FADD R4, R4, 9.9999997473787516356e-06 ;  /* 0x3727c5ac04047421 */ /* 0x004fe20000000000 */
[----:B------:R-:W-:Y:S01]  /*01c0*/  FADD R5, R5, 9.9999997473787516356e-06 ;  /* 0x3727c5ac05057421 */ /* 0x000fe20000000000 */
[----:B------:R-:W-:Y:S01]  /*01d0*/  FADD R6, R6, 9.9999997473787516356e-06 ;  /* 0x3727c5ac06067421 */ /* 0x000fe20000000000 */
[----:B------:R-:W-:Y:S01]  /*01e0*/  FADD R7, R7, 9.9999997473787516356e-06 ;  /* 0x3727c5ac07077421 */ /* 0x000fe20000000000 */
[----:B------:R-:W0:Y:S01]  /*01f0*/  MUFU.SQRT R24, R4 ;  /* 0x0000000400187308 */ /* 0x000e220000002000 */
[----:B---3--:R-:W-:-:S07]  /*0200*/  FADD R8, R8, -R12 ;  /* 0x8000000c08087221 */ /* 0x008fce0000000000 */
[----:B------:R1:W2:Y:S01]  /*0210*/  MUFU.SQRT R25, R5 ;  /* 0x0000000500197308 */ /* 0x0002a20000002000 */
[----:B------:R-:W-:Y:S01]  /*0220*/  FADD R9, R9, -R13 ;  /* 0x8000000d09097221 */ /* 0x000fe20000000000 */
[----:B------:R-:W-:Y:S01]  /*0230*/  FADD R10, R10, -R14 ;  /* 0x8000000e0a0a7221 */ /* 0x000fe20000000000 */
[----:B------:R-:W-:Y:S01]  /*0240*/  FADD R11, R11, -R15 ;  /* 0x8000000f0b0b7221 */ /* 0x000fe20000000000 */
[----:B0-----:R-:W-:-:S04]  /*0250*/  FSETP.GT.AND P6, PT, R24, 8.50705917302346158658e+37, PT ;  /* 0x7e8000001800780b */ /* 0x001fc80003fc4000 */
[----:B------:R-:W0:Y:S01]  /*0260*/  MUFU.SQRT R3, R6 ;  /* 0x0000000600037308 */ /* 0x000e220000002000 */
[----:B------:R-:W-:Y:S02]  /*0270*/  FSETP.GEU.AND P5, PT, R24, 1.175494350822287508e-38, PT ;  /* 0x008000001800780b */ /* 0x000fe40003fae000 */
[----:B-1----:R-:W-:Y:S02]  /*0280*/  FSEL R5, R2, 1, P6 ;  /* 0x3f80000002057808 */ /* 0x002fe40003000000 */
[----:B--2---:R-:W-:-:S03]  /*0290*/  FSETP.GT.AND P4, PT, R25, 8.50705917302346158658e+37, PT ;  /* 0x7e8000001900780b */ /* 0x004fc60003f84000 */
[----:B------:R-:W1:Y:S01]  /*02a0*/  MUFU.SQRT R7, R7 ;  /* 0x0000000700077308 */ /* 0x000e620000002000 */
[----:B------:R-:W-:Y:S02]  /*02b0*/  FSETP.GEU.AND P2, PT, R25, 1.175494350822287508e-38, PT ;  /* 0x008000001900780b */ /* 0x000fe40003f4e000 */
[----:B------:R-:W-:Y:S01]  /*02c0*/  FSEL R29, R2, 1, P4 ;  /* 0x3f800000021d7808 */ /* 0x000fe20002000000 */
[----:B------:R-:W-:Y:S02]  /*02d0*/  @P6 FMUL R24, R24, 0.25 ;  /* 0x3e80000018186820 */ /* 0x000fe40000400000 */
[----:B------:R-:W-:Y:S01]  /*02e0*/  @!P5 FMUL R5, R5, 16777216 ;  /* 0x4b8000000505d820 */ /* 0x000fe20000400000 */
[C---:B0-----:R-:W-:Y:S01]  /*02f0*/  FSETP.GT.AND P3, PT, R3.reuse, 8.50705917302346158658e+37, PT ;  /* 0x7e8000000300780b */ /* 0x041fe20003f64000 */
[----:B------:R-:W-:Y:S01]  /*0300*/  @!P5 FMUL R24, R24, 16777216 ;  /* 0x4b8000001818d820 */ /* 0x000fe20000400000 */
[----:B------:R-:W-:Y:S02]  /*0310*/  FSETP.GEU.AND P0, PT, R3, 1.175494350822287508e-38, PT ;  /* 0x008000000300780b */ /* 0x000fe40003f0e000 */
[----:B------:R-:W-:Y:S01]  /*0320*/  FSEL R6, R2, 1, P3 ;  /* 0x3f80000002067808 */ /* 0x000fe20001800000 */
[----:B------:R-:W-:-:S02]  /*0330*/  @P4 FMUL R25, R25, 0.25 ;  /* 0x3e80000019194820 */ /* 0x000fc40000400000 */
[----:B------:R-:W0:Y:S01]  /*0340*/  MUFU.RCP R24, R24 ;  /* 0x0000001800187308 */ /* 0x000e220000001000 */
[----:B-1----:R-:W-:Y:S01]  /*0350*/  FSETP.GT.AND P1, PT, R7, 8.50705917302346158658e+37, PT ;  /* 0x7e8000000700780b */ /* 0x002fe20003f24000 */
[----:B------:R-:W-:Y:S01]  /*0360*/  @!P2 FMUL R25, R25, 16777216 ;  /* 0x4b8000001919a820 */ /* 0x000fe20000400000 */
[----:B------:R-:W-:Y:S01]  /*0370*/  FSETP.GEU.AND P6, PT, R7, 1.175494350822287508e-38, PT ;  /* 0x008000000700780b */ /* 0x000fe20003fce000 */
[----:B------:R-:W-:Y:S02]  /*0380*/  @!P2 FMUL R29, R29, 16777216 ;  /* 0x4b8000001d1da820 */ /* 0x000fe40000400000 */
[----:B------:R-:W-:Y:S02]  /*0390*/  @P3 FMUL R3, R3, 0.25 ;  /* 0x3e80000003033820 */ /* 0x000fe40000400000 */
[----:B------:R-:W1:Y:S01]  /*03a0*/  MUFU.RCP R4, R25 ;  /* 0x0000001900047308 */ /* 0x000e620000001000 */
[----:B------:R-:W-:Y:S01]  /*03b0*/  @!P0 FMUL R6, R6, 16777216 ;  /* 0x4b80000006068820 */ /* 0x000fe20000400000 */
[----:B------:R-:W-:-:S04]  /*03c0*/  @!P0 FMUL R3, R3, 16777216 ;  /* 0x4b80000003038820 */ /* 0x000fc80000400000 */
[----:B------:R-:W-:Y:S01]  /*03d0*/  @P1 FMUL R7, R7, 0.25 ;  /* 0x3e80000007071820 */ /* 0x000fe20000400000 */
[----:B0-----:R-:W-:Y:S01]  /*03e0*/  FMUL R27, R24, R5 ;  /* 0x00000005181b7220 */ /* 0x001fe20000400000 */
[----:B------:R-:W0:Y:S02]  /*03f0*/  MUFU.RCP R3, R3 ;  /* 0x0000000300037308 */ /* 0x000e240000001000 */
[----:B------:R-:W-:Y:S01]  /*0400*/  @!P6 FMUL R7, R7, 16777216 ;  /* 0x4b8000000707e820 */ /* 0x000fe20000400000 */
[----:B------:R-:W-:Y:S01]  /*0410*/  FMUL R27, R8, R27 ;  /* 0x0000001b081b7220 */ /* 0x000fe20000400000 */
[----:B------:R-:W-:Y:S01]  /*0420*/  FSEL R8, R2, 1, P1 ;  /* 0x3f80000002087808 */ /* 0x000fe20000800000 */
[----:B-1----:R-:W-:-:S03]  /*0430*/  FMUL R4, R4, R29 ;  /* 0x0000001d04047220 */ /* 0x002fc60000400000 */
[----:B------:R-:W1:Y:S01]  /*0440*/  MUFU.RCP R5, R7 ;  /* 0x0000000700057308 */ /* 0x000e620000001000 */
[----:B------:R-:W-:Y:S01]  /*0450*/  @!P6 FMUL R8, R8, 16777216 ;  /* 0x4b8000000808e820 */ /* 0x000fe20000400000 */
[----:B----4-:R-:W-:Y:S01]  /*0460*/  FFMA R16, R20, R27, R16 ;  /* 0x0000001b14107223 */ /* 0x010fe20000000010 */
[----:B------:R-:W-:Y:S01]  /*0470*/  FMUL R4, R9, R4 ;  /* 0x0000000409047220 */ /* 0x000fe20000400000 */
[----:B0-----:R-:W-:-:S03]  /*0480*/  FMUL R3, R3, R6 ;  /* 0x0000000603037220 */ /* 0x001fc60000400000 */
[----:B------:R-:W-:Y:S01]  /*0490*/  FFMA R17, R21, R4, R17 ;  /* 0x0000000415117223 */ /* 0x000fe20000000011 */
[----:B------:R-:W-:Y:S01]  /*04a0*/  FADD R6, RZ, -R16 ;  /* 0x80000010ff067221 */ /* 0x000fe20000000000 */
[----:B------:R-:W-:-:S03]  /*04b0*/  FMUL R3, R10, R3 ;  /* 0x000000030a037220 */ /* 0x000fc60000400000 */
[----:B------:R-:W-:Y:S01]  /*04c0*/  FMUL R6, R6, 1.4426950216293334961 ;  /* 0x3fb8aa3b06067820 */ /* 0x000fe20000400000 */
[----:B-1----:R-:W-:Y:S01]  /*04d0*/  FMUL R8, R5, R8 ;  /* 0x0000000805087220 */ /* 0x002fe20000400000 */
[----:B------:R-:W-:Y:S01]  /*04e0*/  FFMA R18, R22, R3, R18 ;  /* 0x0000000316127223 */ /* 0x000fe20000000012 */
[----:B------:R-:W-:Y:S02]  /*04f0*/  FADD R3, RZ, -R17 ;  /* 0x80000011ff037221 */ /* 0x000fe40000000000 */
[----:B------:R-:W-:Y:S01]  /*0500*/  FSETP.GEU.AND P0, PT, R6, -126, PT ;  /* 0xc2fc00000600780b */ /* 0x000fe20003f0e000 */
[----:B------:R-:W-:Y:S01]  /*0510*/  FMUL R8, R11, R8 ;  /* 0x000000080b087220 */ /* 0x000fe20000400000 */
[----:B------:R-:W-:Y:S01]  /*0520*/  FADD R4, RZ, -R18 ;  /* 0x80000012ff047221 */ /* 0x000fe20000000000 */
[----:B------:R-:W-:Y:S02]  /*0530*/  FMUL R5, R3, 1.4426950216293334961 ;  /* 0x3fb8aa3b03057820 */ /* 0x000fe40000400000 */
[----:B------:R-:W-:Y:S01]  /*0540*/  FFMA R19, R23, R8, R19 ;  /* 0x0000000817137223 */ /* 0x000fe20000000013 */
[----:B------:R-:W-:-:S02]  /*0550*/  FMUL R7, R4, 1.4426950216293334961 ;  /* 0x3fb8aa3b04077820 */ /* 0x000fc40000400000 */
[----:B------:R-:W-:Y:S01]  /*0560*/  FSETP.GEU.AND P1, PT, R5, -126, PT ;  /* 0xc2fc00000500780b */ /* 0x000fe20003f2e000 */
[----:B------:R-:W-:Y:S02]  /*0570*/  FADD R3, RZ, -R19 ;  /* 0x80000013ff037221 */ /* 0x000fe40000000000 */
[----:B------:R-:W-:Y:S02]  /*0580*/  FSETP.GEU.AND P2, PT, R7, -126, PT ;  /* 0xc2fc00000700780b */ /* 0x000fe40003f4e000 */
[----:B------:R-:W-:Y:S01]  /*0590*/  FMUL R9, R3, 1.4426950216293334961 ;  /* 0x3fb8aa3b03097820 */ /* 0x000fe20000400000 */
[----:B------:R-:W-:-:S04]  /*05a0*/  @!P0 FMUL R6, R6, 0.5 ;  /* 0x3f00000006068820 */ /* 0x000fc80000400000 */
[----:B------:R-:W-:Y:S01]  /*05b0*/  FSETP.GEU.AND P3, PT, R9, -126, PT ;  /* 0xc2fc00000900780b */ /* 0x000fe20003f6e000 */
[----:B------:R-:W0:Y:S02]  /*05c0*/  MUFU.EX2 R3, R6 ;  /* 0x0000000600037308 */ /* 0x000e240000000800 */
[----:B------:R-:W-:-:S03]  /*05d0*/  @!P1 FMUL R5, R5, 0.5 ;  /* 0x3f00000005059820 */ /* 0x000fc60000400000 */
[----:B------:R-:W-:-:S03]  /*05e0*/  @!P2 FMUL R7, R7, 0.5 ;  /* 0x3f0000000707a820 */ /* 0x000fc60000400000 */
[----:B------:R-:W1:Y:S04]  /*05f0*/  MUFU.EX2 R4, R5 ;  /* 0x0000000500047308 */ /* 0x000e680000000800 */
[----:B------:R-:W-:Y:S01]  /*0600*/  @!P3 FMUL R9, R9, 0.5 ;  /* 0x3f0000000909b820 */ /* 0x000fe20000400000 */
[----:B0-----:R-:W-:-:S03]  /*0610*/  @!P0 FMUL R3, R3, R3 ;  /* 0x0000000303038220 */ /* 0x001fc60000400000 */
[----:B------:R-:W0:Y:S01]  /*0620*/  MUFU.EX2 R8, R7 ;  /* 0x0000000700087308 */ /* 0x000e220000000800 */
[----:B------:R-:W-:Y:S01]  /*0630*/  FADD R3, R3, 1 ;  /* 0x3f80000003037421 */ /* 0x000fe20000000000 */
[----:B-1----:R-:W-:-:S06]  /*0640*/  @!P1 FMUL R4, R4, R4 ;  /* 0x0000000404049220 */ /* 0x002fcc0000400000 */
[----:B------:R-:W1:Y:S01]  /*0650*/  MUFU.EX2 R10, R9 ;  /* 0x00000009000a7308 */ /* 0x000e620000000800 */
[----:B------:R-:W-:Y:S01]  /*0660*/  FSETP.GT.AND P0, PT, R3, 8.50705917302346158658e+37, PT ;  /* 0x7e8000000300780b */ /* 0x000fe20003f04000 */
[----:B------:R-:W-:Y:S02]  /*0670*/  FADD R6, R4, 1 ;  /* 0x3f80000004067421 */ /* 0x000fe40000000000 */
[----:B------:R-:W2:Y:S01]  /*0680*/  LDC.64 R4, c[0x0][0x210] ;  /* 0x00008400ff047b82 */ /* 0x000ea20000000a00 */
[----:B------:R-:W-:Y:S01]  /*0690*/  FSEL R12, R2, 1, P0 ;  /* 0x3f800000020c7808 */ /* 0x000fe20000000000 */
[----:B0-----:R-:W-:Y:S01]  /*06a0*/  @!P2 FMUL R8, R8, R8 ;  /* 0x000000080808a220 */ /* 0x001fe20000400000 */
[----:B------:R-:W-:-:S03]  /*06b0*/  FSETP.GT.AND P1, PT, R6, 8.50705917302346158658e+37, PT ;  /* 0x7e8000000600780b */ /* 0x000fc60003f24000 */
[----:B------:R-:W-:Y:S01]  /*06c0*/  FADD R8, R8, 1 ;  /* 0x3f80000008087421 */ /* 0x000fe20000000000 */
[----:B------:R-:W-:-:S03]  /*06d0*/  FSEL R7, R2, 1, P1 ;  /* 0x3f80000002077808 */ /* 0x000fc60000800000 */
[----:B------:R-:W-:Y:S01]  /*06e0*/  @P0 FMUL R3, R3, 0.25 ;  /* 0x3e80000003030820 */ /* 0x000fe20000400000 */
[----:B-1----:R-:W-:Y:S01]  /*06f0*/  @!P3 FMUL R10, R10, R10 ;  /* 0x0000000a0a0ab220 */ /* 0x002fe20000400000 */
[----:B------:R-:W-:-:S03]  /*0700*/  FSETP.GT.AND P2, PT, R8, 8.50705917302346158658e+37, PT ;  /* 0x7e8000000800780b */ /* 0x000fc60003f44000 */
[----:B------:R-:W-:Y:S01]  /*0710*/  FADD R10, R10, 1 ;  /* 0x3f8000000a0a7421 */ /* 0x000fe20000000000 */
[----:B------:R-:W0:Y:S01]  /*0720*/  MUFU.RCP R3, R3 ;  /* 0x0000000300037308 */ /* 0x000e220000001000 */
[----:B------:R-:W-:Y:S01]  /*0730*/  @P1 FMUL R6, R6, 0.25 ;  /* 0x3e80000006061820 */ /* 0x000fe20000400000 */
[----:B------:R-:W-:Y:S02]  /*0740*/  FSEL R9, R2, 1, P2 ;  /* 0x3f80000002097808 */ /* 0x000fe40001000000 */
[----:B------:R-:W-:-:S04]  /*0750*/  FSETP.GT.AND P3, PT, R10, 8.50705917302346158658e+37, PT ;  /* 0x7e8000000a00780b */ /* 0x000fc80003f64000 */
[----:B------:R-:W1:Y:S01]  /*0760*/  MUFU.RCP R6, R6 ;  /* 0x0000000600067308 */ /* 0x000e620000001000 */
[----:B------:R-:W-:Y:S01]  /*0770*/  @P2 FMUL R8, R8, 0.25 ;  /* 0x3e80000008082820 */ /* 0x000fe20000400000 */
[----:B------:R-:W-:Y:S01]  /*0780*/  FSEL R11, R2, 1, P3 ;  /* 0x3f800000020b7808 */ /* 0x000fe20001800000 */
[----:B--2---:R-:W-:-:S04]  /*0790*/  IMAD.WIDE R4, R0, 0x4, R4 ;  /* 0x0000000400047825 */ /* 0x004fc800078e0204 */
[----:B0-----:R-:W-:Y:S01]  /*07a0*/  FMUL R3, R3, R12 ;  /* 0x0000000c03037220 */ /* 0x001fe20000400000 */
[----:B------:R-:W0:Y:S01]  /*07b0*/  MUFU.RCP R8, R8 ;  /* 0x0000000800087308 */ /* 0x000e220000001000 */
[----:B------:R-:W-:Y:S02]  /*07c0*/  @P3 FMUL R10, R10, 0.25 ;  /* 0x3e8000000a0a3820 */ /* 0x000fe40000400000 */
[----:B------:R-:W-:Y:S01]  /*07d0*/  FMUL R16, R16, R3 ;  /* 0x0000000310107220 */ /* 0x000fe20000400000 */
[----:B-1----:R-:W-:-:S04]  /*07e0*/  FMUL R6, R6, R7 ;  /* 0x0000000706067220 */ /* 0x002fc80000400000 */
[----:B------:R-:W1:Y:S01]  /*07f0*/  MUFU.RCP R10, R10 ;  /* 0x0000000a000a7308 */ /* 0x000e620000001000 */
[----:B------:R-:W-:Y:S01]  /*0800*/  FMUL R17, R17, R6 ;  /* 0x0000000611117220 */ /* 0x000fe20000400000 */
[----:B0-----:R-:W-:-:S04]  /*0810*/  FMUL R9, R8, R9 ;  /* 0x0000000908097220 */ /* 0x001fc80000400000 */
[----:B------:R-:W-:Y:S01]  /*0820*/  FMUL R18, R18, R9 ;  /* 0x0000000912127220 */ /* 0x000fe20000400000 */
[----:B-1----:R-:W-:-:S04]  /*0830*/  FMUL R2, R10, R11 ;  /* 0x0000000b0a027220 */ /* 0x002fc80000400000 */
[----:B------:R-:W-:-:S05]  /*0840*/  FMUL R19, R19, R2 ;  /* 0x0000000213137220 */ /* 0x000fca0000400000 */
[----:B------:R-:W-:Y:S01]  /*0850*/  STG.E.128 desc[UR4][R4.64], R16 ;  /* 0x0000001004007986 */ /* 0x000fe2000c101d04 */
[----:B------:R-:W-:Y:S05]  /*0860*/  EXIT ;  /* 0x000000000000794d */ /* 0x000fea0003800000 */
.L_x_0:
[----:B------:R-:W-:-:S00]  /*0870*/  BRA `(.L_x_0) ;  /* 0xfffffffc00fc7947 */ /* 0x000fc0000383ffff */
[----:B------:R-:W-:-:S00]  /*0880*/  NOP ;  /* 0x0000000000007918 */ /* 0x000fc00000000000 */
[----:B------:R-:W-:-:S00]  /*0890*/  NOP ;  /* 0x0000000000007918 */ /* 0x000fc00000000000 */
[----:B------:R-:W-:-:S00]  /*08a0*/  NOP ;  /* 0x0000000000007918 */ /* 0x000fc00000000000 */
[----:B------:R-:W-:-:S00]  /*08b0*/  NOP ;  /* 0x0000000000007918 */ /* 0x000fc00000000000 */
[----:B------:R-:W-:-:S00]  /*08c0*/  NOP ;  /* 0x0000000000007918 */ /* 0x000fc00000000000 */
[----:B------:R-:W-:-:S00]  /*08d0*/  NOP ;  /* 0x0000000000007918 */ /* 0x000fc00000000000 */
[----:B------:R-:W-:-:S00]  /*08e0*/  NOP ;  /* 0x0000000000007918 */ /* 0x000fc00000000000 */
[----:B------:R-:W-:-:S00]  /*08f0*/  NOP ;  /* 0x0000000000007918 */ /* 0x000fc00000000000 */
.L_x_1:


//--------------------- .nv.global.init           --------------------------
	.section	.nv.global.init,"aw",@progbits
.nv.global.init:
	.type		_$_str,@object
	.size		_$_str,(_$_str_$_2 - _$_str)
_$_str:
        /*0000*/ 	.byte	0x5f, 0x5f, 0x43, 0x55, 0x44, 0x41, 0x5f, 0x46, 0x54, 0x5a, 0x00
	.type		_$_str_$_2,@object
	.size		_$_str_$_2,(.L_1 - _$_str_$_2)
_$_str_$_2:
        /*000b*/ 	.byte	0x5f, 0x5f, 0x43, 0x55, 0x44, 0x41, 0x5f, 0x50, 0x52, 0x45, 0x43, 0x5f, 0x53, 0x51, 0x52, 0x54
        /*001b*/ 	.byte	0x00
.L_1:


//--------------------- .nv.constant0.triton_poi_fused__native_batch_norm_legit_no_training_mul_sigmoid_45 --------------------------
	.section	.nv.constant0.triton_poi_fused__native_batch_norm_legit_no_training_mul_sigmoid_45,"a",@progbits
	.sectionflags	@""
	.align	4
.nv.constant0.triton_poi_fused__native_batch_norm_legit_no_training_mul_sigmoid_45:
	.zero		580
